	.headerflags	@"EF_CUDA_TEXMODE_UNIFIED EF_CUDA_64BIT_ADDRESS EF_CUDA_ACCELERATORS EF_CUDA_SM90 EF_CUDA_VIRTUAL_SM(EF_CUDA_SM90)"
	.elftype	@"ET_EXEC"


//--------------------- .nv.info                  --------------------------
	.section	.nv.info,"",@"SHT_CUDA_INFO"
	.align	4


	//----- nvinfo : EIATTR_REGCOUNT
	.align		4
        /*0000*/ 	.byte	0x04, 0x2f
        /*0002*/ 	.short	(.L_1 - .L_0)
	.align		4
.L_0:
        /*0004*/ 	.word	index@(triton_poi_fused_add_mul_0)
        /*0008*/ 	.word	0x00000014


	//----- nvinfo : EIATTR_MIN_STACK_SIZE
	.align		4
.L_1:
        /*000c*/ 	.byte	0x04, 0x12
        /*000e*/ 	.short	(.L_3 - .L_2)
	.align		4
.L_2:
        /*0010*/ 	.word	index@(triton_poi_fused_add_mul_0)
        /*0014*/ 	.word	0x00000000


	//----- nvinfo : EIATTR_FRAME_SIZE
	.align		4
.L_3:
        /*0018*/ 	.byte	0x04, 0x11
        /*001a*/ 	.short	(.L_5 - .L_4)
	.align		4
.L_4:
        /*001c*/ 	.word	index@(triton_poi_fused_add_mul_0)
        /*0020*/ 	.word	0x00000000


	//----- nvinfo : EIATTR_MIN_STACK_SIZE
	.align		4
.L_5:
        /*0024*/ 	.byte	0x04, 0x12
        /*0026*/ 	.short	(.L_7 - .L_6)
	.align		4
.L_6:
        /*0028*/ 	.word	index@(triton_poi_fused_add_mul_0)
        /*002c*/ 	.word	0x00000000
.L_7:


//--------------------- .nv.info.triton_poi_fused_add_mul_0 --------------------------
	.section	.nv.info.triton_poi_fused_add_mul_0,"",@"SHT_CUDA_INFO"
	.sectionflags	@""
	.align	4


	//----- nvinfo : EIATTR_CUDA_API_VERSION
	.align		4
        /*0000*/ 	.byte	0x04, 0x37
        /*0002*/ 	.short	(.L_9 - .L_8)
.L_8:
        /*0004*/ 	.word	0x0000007c


	//----- nvinfo : EIATTR_KPARAM_INFO
	.align		4
.L_9:
        /*0008*/ 	.byte	0x04, 0x17
        /*000a*/ 	.short	(.L_11 - .L_10)
.L_10:
        /*000c*/ 	.word	0x00000000
        /*0010*/ 	.short	0x0004
        /*0012*/ 	.short	0x0020
        /*0014*/ 	.byte	0x00, 0xf0, 0x11, 0x00


	//----- nvinfo : EIATTR_KPARAM_INFO
	.align		4
.L_11:
        /*0018*/ 	.byte	0x04, 0x17
        /*001a*/ 	.short	(.L_13 - .L_12)
.L_12:
        /*001c*/ 	.word	0x00000000
        /*0020*/ 	.short	0x0003
        /*0022*/ 	.short	0x0018
        /*0024*/ 	.byte	0x00, 0xf4, 0x21, 0x00


	//----- nvinfo : EIATTR_KPARAM_INFO
	.align		4
.L_13:
        /*0028*/ 	.byte	0x04, 0x17
        /*002a*/ 	.short	(.L_15 - .L_14)
.L_14:
        /*002c*/ 	.word	0x00000000
        /*0030*/ 	.short	0x0002
        /*0032*/ 	.short	0x0010
        /*0034*/ 	.byte	0x00, 0xf4, 0x21, 0x00


	//----- nvinfo : EIATTR_KPARAM_INFO
	.align		4
.L_15:
        /*0038*/ 	.byte	0x04, 0x17
        /*003a*/ 	.short	(.L_17 - .L_16)
.L_16:
        /*003c*/ 	.word	0x00000000
        /*0040*/ 	.short	0x0001
        /*0042*/ 	.short	0x0008
        /*0044*/ 	.byte	0x00, 0xf4, 0x21, 0x00


	//----- nvinfo : EIATTR_KPARAM_INFO
	.align		4
.L_17:
        /*0048*/ 	.byte	0x04, 0x17
        /*004a*/ 	.short	(.L_19 - .L_18)
.L_18:
        /*004c*/ 	.word	0x00000000
        /*0050*/ 	.short	0x0000
        /*0052*/ 	.short	0x0000
        /*0054*/ 	.byte	0x00, 0xf4, 0x21, 0x00


	//----- nvinfo : EIATTR_SPARSE_MMA_MASK
	.align		4
.L_19:
        /*0058*/ 	.byte	0x03, 0x50
        /*005a*/ 	.short	0x0000


	//----- nvinfo : EIATTR_MAXREG_COUNT
	.align		4
        /*005c*/ 	.byte	0x03, 0x1b
        /*005e*/ 	.short	0x00ff


	//----- nvinfo : EIATTR_EXIT_INSTR_OFFSETS
	.align		4
        /*0060*/ 	.byte	0x04, 0x1c
        /*0062*/ 	.short	(.L_21 - .L_20)


	//   ....[0]....
.L_20:
        /*0064*/ 	.word	0x000001f0


	//   ....[1]....
        /*0068*/ 	.word	0x00000210


	//----- nvinfo : EIATTR_REQNTID
	.align		4
.L_21:
        /*006c*/ 	.byte	0x04, 0x10
        /*006e*/ 	.short	(.L_23 - .L_22)
.L_22:
        /*0070*/ 	.word	0x00000080
        /*0074*/ 	.word	0x00000001
        /*0078*/ 	.word	0x00000001


	//----- nvinfo : EIATTR_CBANK_PARAM_SIZE
	.align		4
.L_23:
        /*007c*/ 	.byte	0x03, 0x19
        /*007e*/ 	.short	0x0024


	//----- nvinfo : EIATTR_PARAM_CBANK
	.align		4
        /*0080*/ 	.byte	0x04, 0x0a
        /*0082*/ 	.short	(.L_25 - .L_24)
	.align		4
.L_24:
        /*0084*/ 	.word	index@(.nv.constant0.triton_poi_fused_add_mul_0)
        /*0088*/ 	.short	0x0210
        /*008a*/ 	.short	0x0024


	//----- nvinfo : EIATTR_SW_WAR
	.align		4
.L_25:
        /*008c*/ 	.byte	0x04, 0x36
        /*008e*/ 	.short	(.L_27 - .L_26)
.L_26:
        /*0090*/ 	.word	0x00000008
.L_27:


//--------------------- .nv.callgraph             --------------------------
	.section	.nv.callgraph,"",@"SHT_CUDA_CALLGRAPH"
	.align	4
	.sectionentsize	8
	.align		4
        /*0000*/ 	.word	0x00000000
	.align		4
        /*0004*/ 	.word	0xffffffff
	.align		4
        /*0008*/ 	.word	0x00000000
	.align		4
        /*000c*/ 	.word	0xfffffffe
	.align		4
        /*0010*/ 	.word	0x00000000
	.align		4
        /*0014*/ 	.word	0xfffffffd
	.align		4
        /*0018*/ 	.word	0x00000000
	.align		4
        /*001c*/ 	.word	0xfffffffc


//--------------------- .text.triton_poi_fused_add_mul_0 --------------------------
	.section	.text.triton_poi_fused_add_mul_0,"ax",@progbits
	.align	128
        .global         triton_poi_fused_add_mul_0
        .type           triton_poi_fused_add_mul_0,@function
        .size           triton_poi_fused_add_mul_0,(.L_x_1 - triton_poi_fused_add_mul_0)
        .other          triton_poi_fused_add_mul_0,@"STO_CUDA_ENTRY STV_DEFAULT"
triton_poi_fused_add_mul_0:
.text.triton_poi_fused_add_mul_0:
[----:B------:R-:W0:Y:S02]  /*0000*/  LDC R1, c[0x0][0x28] ;  /* 0x00000a00ff017b82 */ /* 0x000e240000000800 */
[----:B------:R-:W1:Y:S01]  /*0010*/  S2R R0, SR_TID.X ;  /* 0x0000000000007919 */ /* 0x000e620000002100 */
[----:B------:R-:W2:Y:S01]  /*0020*/  LDC.64 R6, c[0x0][0x220] ;  /* 0x00008800ff067b82 */ /* 0x000ea20000000a00 */
[----:B------:R-:W-:Y:S02]  /*0030*/  CS2R R14, SRZ ;  /* 0x00000000000e7805 */ /* 0x000fe4000001ff00 */
[----:B------:R-:W-:Y:S01]  /*0040*/  CS2R R16, SRZ ;  /* 0x0000000000107805 */ /* 0x000fe2000001ff00 */
[----:B------:R-:W3:Y:S01]  /*0050*/  S2R R11, SR_CTAID.X ;  /* 0x00000000000b7919 */ /* 0x000ee20000002500 */
[----:B------:R-:W-:-:S03]  /*0060*/  ULDC.64 UR4, c[0x0][0x208] ;  /* 0x0000820000047ab9 */ /* 0x000fc60000000a00 */
[----:B------:R-:W4:Y:S08]  /*0070*/  LDC.64 R2, c[0x0][0x210] ;  /* 0x00008400ff027b82 */ /* 0x000f300000000a00 */
[----:B------:R-:W5:Y:S01]  /*0080*/  LDC.64 R4, c[0x0][0x218] ;  /* 0x00008600ff047b82 */ /* 0x000f620000000a00 */
[----:B-1----:R-:W-:-:S05]  /*0090*/  IMAD.SHL.U32 R0, R0, 0x2, RZ ;  /* 0x0000000200007824 */ /* 0x002fca00078e00ff */
[----:B------:R-:W-:-:S04]  /*00a0*/  LOP3.LUT R0, R0, 0xfe, RZ, 0xc0, !PT ;  /* 0x000000fe00007812 */ /* 0x000fc800078ec0ff */
[----:B---3--:R-:W-:-:S04]  /*00b0*/  LEA R11, R11, R0, 0x8 ;  /* 0x000000000b0b7211 */ /* 0x008fc800078e40ff */
[----:B------:R-:W-:Y:S01]  /*00c0*/  SHF.R.S32.HI R0, RZ, 0x1f, R11 ;  /* 0x0000001fff007819 */ /* 0x000fe2000001140b */
[C---:B-----5:R-:W-:Y:S01]  /*00d0*/  IMAD.WIDE R4, R11.reuse, 0x4, R4 ;  /* 0x000000040b047825 */ /* 0x060fe200078e0204 */
[----:B------:R-:W-:Y:S02]  /*00e0*/  ISETP.GE.AND P0, PT, R11, 0x100, PT ;  /* 0x000001000b00780c */ /* 0x000fe40003f06270 */
[----:B------:R-:W-:-:S04]  /*00f0*/  LEA.HI R0, R0, R11, RZ, 0x2 ;  /* 0x0000000b00007211 */ /* 0x000fc800078f10ff */
[----:B------:R-:W-:Y:S02]  /*0100*/  LOP3.LUT R8, R0, 0xfffffffc, RZ, 0xc0, !PT ;  /* 0xfffffffc00087812 */ /* 0x000fe400078ec0ff */
[----:B------:R-:W-:Y:S01]  /*0110*/  SHF.R.S32.HI R9, RZ, 0x2, R0 ;  /* 0x00000002ff097819 */ /* 0x000fe20000011400 */
[----:B------:R-:W-:Y:S02]  /*0120*/  IMAD.MOV.U32 R0, RZ, RZ, RZ ;  /* 0x000000ffff007224 */ /* 0x000fe400078e00ff */
[----:B------:R-:W-:Y:S02]  /*0130*/  IMAD.IADD R13, R11, 0x1, -R8 ;  /* 0x000000010b0d7824 */ /* 0x000fe400078e0a08 */
[----:B----4-:R-:W-:Y:S01]  /*0140*/  IMAD.WIDE R2, R9, 0x4, R2 ;  /* 0x0000000409027825 */ /* 0x010fe200078e0202 */
[----:B------:R-:W3:Y:S01]  /*0150*/  @!P0 LDG.E.64 R14, desc[UR4][R4.64] ;  /* 0x00000004040e8981 */ /* 0x000ee2000c1e1b00 */
[----:B------:R-:W1:Y:S02]  /*0160*/  LDC.64 R8, c[0x0][0x228] ;  /* 0x00008a00ff087b82 */ /* 0x000e640000000a00 */
[----:B--2---:R-:W-:Y:S01]  /*0170*/  IMAD.WIDE R6, R13, 0x4, R6 ;  /* 0x000000040d067825 */ /* 0x004fe200078e0206 */
[----:B------:R-:W-:Y:S01]  /*0180*/  HFMA2.MMA R13, -RZ, RZ, 0, 0 ;  /* 0x00000000ff0d7435 */ /* 0x000fe200000001ff */
[----:B------:R-:W3:Y:S04]  /*0190*/  @!P0 LDG.E.EL R0, desc[UR4][R2.64] ;  /* 0x0000000402008981 */ /* 0x000ee8000c2e1900 */
[----:B------:R-:W3:Y:S05]  /*01a0*/  @!P0 LDG.E.EL.64 R16, desc[UR4][R6.64] ;  /* 0x0000000406108981 */ /* 0x000eea000c2e1b00 */
[----:B------:R-:W2:Y:S01]  /*01b0*/  @!P0 LDG.E.EL R13, desc[UR4][R2.64] ;  /* 0x00000004020d8981 */ /* 0x000ea2000c2e1900 */
[----:B-1----:R-:W-:-:S04]  /*01c0*/  IMAD.WIDE R8, R11, 0x4, R8 ;  /* 0x000000040b087825 */ /* 0x002fc800078e0208 */
[----:B---3--:R-:W-:Y:S01]  /*01d0*/  FFMA R15, R15, R0, R17 ;  /* 0x000000000f0f7223 */ /* 0x008fe20000000011 */
[----:B--2---:R-:W-:Y:S01]  /*01e0*/  FFMA R14, R14, R13, R16 ;  /* 0x0000000d0e0e7223 */ /* 0x004fe20000000010 */
[----:B------:R-:W-:Y:S06]  /*01f0*/  @P0 EXIT ;  /* 0x000000000000094d */ /* 0x000fec0003800000 */
[----:B------:R-:W-:Y:S01]  /*0200*/  STG.E.64 desc[UR4][R8.64], R14 ;  /* 0x0000000e08007986 */ /* 0x000fe2000c101b04 */
[----:B------:R-:W-:Y:S05]  /*0210*/  EXIT ;  /* 0x000000000000794d */ /* 0x000fea0003800000 */
.L_x_0:
[----:B------:R-:W-:-:S00]  /*0220*/  BRA `(.L_x_0) ;  /* 0xfffffffc00fc7947 */ /* 0x000fc0000383ffff */
[----:B------:R-:W-:-:S00]  /*0230*/  NOP ;  /* 0x0000000000007918 */ /* 0x000fc00000000000 */
        /* <DEDUP_REMOVED lines=12> */
.L_x_1:


//--------------------- .nv.constant0.triton_poi_fused_add_mul_0 --------------------------
	.section	.nv.constant0.triton_poi_fused_add_mul_0,"a",@progbits
	.sectionflags	@""
	.align	4
.nv.constant0.triton_poi_fused_add_mul_0:
	.zero		564
